//
// Generated by NVIDIA NVVM Compiler
//
// Compiler Build ID: CL-36424714
// Cuda compilation tools, release 13.0, V13.0.88
// Based on NVVM 20.0.0
//

.version 9.0
.target sm_100
.address_size 64

	// .globl	elementwise_multiply_d

.visible .entry elementwise_multiply_d(
	.param .f64 elementwise_multiply_d_param_0,
	.param .u64 .ptr .align 1 elementwise_multiply_d_param_1,
	.param .u32 elementwise_multiply_d_param_2,
	.param .u64 .ptr .align 1 elementwise_multiply_d_param_3,
	.param .u32 elementwise_multiply_d_param_4,
	.param .u64 .ptr .align 1 elementwise_multiply_d_param_5,
	.param .u32 elementwise_multiply_d_param_6,
	.param .u32 elementwise_multiply_d_param_7
)
{
	.reg .pred 	%p<2>;
	.reg .b32 	%r<12>;
	.reg .b64 	%rd<13>;
	.reg .b64 	%fd<6>;

	ld.param.f64 	%fd1, [elementwise_multiply_d_param_0];
	ld.param.u64 	%rd1, [elementwise_multiply_d_param_1];
	ld.param.u32 	%r2, [elementwise_multiply_d_param_2];
	ld.param.u64 	%rd2, [elementwise_multiply_d_param_3];
	ld.param.u32 	%r3, [elementwise_multiply_d_param_4];
	ld.param.u64 	%rd3, [elementwise_multiply_d_param_5];
	ld.param.u32 	%r4, [elementwise_multiply_d_param_6];
	ld.param.u32 	%r5, [elementwise_multiply_d_param_7];
	mov.u32 	%r6, %ntid.x;
	mov.u32 	%r7, %ctaid.x;
	mov.u32 	%r8, %tid.x;
	mad.lo.s32 	%r1, %r6, %r7, %r8;
	setp.ge.s32 	%p1, %r1, %r5;
	@%p1 bra 	$L__BB0_2;
	cvta.to.global.u64 	%rd4, %rd1;
	cvta.to.global.u64 	%rd5, %rd2;
	cvta.to.global.u64 	%rd6, %rd3;
	mul.lo.s32 	%r9, %r2, %r1;
	mul.lo.s32 	%r10, %r3, %r1;
	mul.lo.s32 	%r11, %r4, %r1;
	mul.wide.s32 	%rd7, %r9, 8;
	add.s64 	%rd8, %rd4, %rd7;
	ld.global.f64 	%fd2, [%rd8];
	mul.f64 	%fd3, %fd1, %fd2;
	mul.wide.s32 	%rd9, %r10, 8;
	add.s64 	%rd10, %rd5, %rd9;
	ld.global.f64 	%fd4, [%rd10];
	mul.f64 	%fd5, %fd3, %fd4;
	mul.wide.s32 	%rd11, %r11, 8;
	add.s64 	%rd12, %rd6, %rd11;
	st.global.f64 	[%rd12], %fd5;
$L__BB0_2:
	ret;

}
	// .globl	elementwise_multiply_f
.visible .entry elementwise_multiply_f(
	.param .f32 elementwise_multiply_f_param_0,
	.param .u64 .ptr .align 1 elementwise_multiply_f_param_1,
	.param .u32 elementwise_multiply_f_param_2,
	.param .u64 .ptr .align 1 elementwise_multiply_f_param_3,
	.param .u32 elementwise_multiply_f_param_4,
	.param .u64 .ptr .align 1 elementwise_multiply_f_param_5,
	.param .u32 elementwise_multiply_f_param_6,
	.param .u32 elementwise_multiply_f_param_7
)
{
	.reg .pred 	%p<2>;
	.reg .b32 	%r<12>;
	.reg .b32 	%f<6>;
	.reg .b64 	%rd<13>;

	ld.param.f32 	%f1, [elementwise_multiply_f_param_0];
	ld.param.u64 	%rd1, [elementwise_multiply_f_param_1];
	ld.param.u32 	%r2, [elementwise_multiply_f_param_2];
	ld.param.u64 	%rd2, [elementwise_multiply_f_param_3];
	ld.param.u32 	%r3, [elementwise_multiply_f_param_4];
	ld.param.u64 	%rd3, [elementwise_multiply_f_param_5];
	ld.param.u32 	%r4, [elementwise_multiply_f_param_6];
	ld.param.u32 	%r5, [elementwise_multiply_f_param_7];
	mov.u32 	%r6, %ntid.x;
	mov.u32 	%r7, %ctaid.x;
	mov.u32 	%r8, %tid.x;
	mad.lo.s32 	%r1, %r6, %r7, %r8;
	setp.ge.s32 	%p1, %r1, %r5;
	@%p1 bra 	$L__BB1_2;
	cvta.to.global.u64 	%rd4, %rd1;
	cvta.to.global.u64 	%rd5, %rd2;
	cvta.to.global.u64 	%rd6, %rd3;
	mul.lo.s32 	%r9, %r2, %r1;
	mul.lo.s32 	%r10, %r3, %r1;
	mul.lo.s32 	%r11, %r4, %r1;
	mul.wide.s32 	%rd7, %r9, 4;
	add.s64 	%rd8, %rd4, %rd7;
	ld.global.f32 	%f2, [%rd8];
	mul.f32 	%f3, %f1, %f2;
	mul.wide.s32 	%rd9, %r10, 4;
	add.s64 	%rd10, %rd5, %rd9;
	ld.global.f32 	%f4, [%rd10];
	mul.f32 	%f5, %f3, %f4;
	mul.wide.s32 	%rd11, %r11, 4;
	add.s64 	%rd12, %rd6, %rd11;
	st.global.f32 	[%rd12], %f5;
$L__BB1_2:
	ret;

}


// ===== COMPILED SASS (sm_100) =====

	.target	sm_100

	.elftype	@"ET_EXEC"


//--------------------- .note.nv.tkinfo           --------------------------
	.section	.note.nv.tkinfo,"",@"SHT_NOTE"
	.sectionflags	@"SHF_NOTE_NV_TKINFO"
	.tkinfo
        /*0018*/ 	.word	0x00000002
        /*0030*/ 	.string	""
        /*0030*/ 	.string	"ptxas"
        /*0030*/ 	.string	"Cuda compilation tools, release 13.0, V13.0.88"
        /*0030*/ 	.string	"Build cuda_13.0.r13.0/compiler.36424714_0"
        /*0030*/ 	.string	"-arch sm_100 -m 64 "



//--------------------- .note.nv.cuinfo           --------------------------
	.section	.note.nv.cuinfo,"",@"SHT_NOTE"
	.sectionflags	@"SHF_NOTE_NV_CUINFO"
        /*0018*/ 	.short	0x0002
        /*001a*/ 	.short	0x0064
        /*001c*/ 	.short	0x0082
	.zero		2


//--------------------- .nv.info                  --------------------------
	.section	.nv.info,"",@"SHT_CUDA_INFO"
	.align	4


	//----- nvinfo : EIATTR_REGCOUNT
	.align		4
        /*0000*/ 	.byte	0x04, 0x2f
        /*0002*/ 	.short	(.L_1 - .L_0)
	.align		4
.L_0:
        /*0004*/ 	.word	index@(elementwise_multiply_d)
        /*0008*/ 	.word	0x0000000e


	//----- nvinfo : EIATTR_FRAME_SIZE
	.align		4
.L_1:
        /*000c*/ 	.byte	0x04, 0x11
        /*000e*/ 	.short	(.L_3 - .L_2)
	.align		4
.L_2:
        /*0010*/ 	.word	index@(elementwise_multiply_d)
        /*0014*/ 	.word	0x00000000


	//----- nvinfo : EIATTR_REGCOUNT
	.align		4
.L_3:
        /*0018*/ 	.byte	0x04, 0x2f
        /*001a*/ 	.short	(.L_5 - .L_4)
	.align		4
.L_4:
        /*001c*/ 	.word	index@(elementwise_multiply_f)
        /*0020*/ 	.word	0x0000000c


	//----- nvinfo : EIATTR_FRAME_SIZE
	.align		4
.L_5:
        /*0024*/ 	.byte	0x04, 0x11
        /*0026*/ 	.short	(.L_7 - .L_6)
	.align		4
.L_6:
        /*0028*/ 	.word	index@(elementwise_multiply_f)
        /*002c*/ 	.word	0x00000000


	//----- nvinfo : EIATTR_MIN_STACK_SIZE
	.align		4
.L_7:
        /*0030*/ 	.byte	0x04, 0x12
        /*0032*/ 	.short	(.L_9 - .L_8)
	.align		4
.L_8:
        /*0034*/ 	.word	index@(elementwise_multiply_f)
        /*0038*/ 	.word	0x00000000


	//----- nvinfo : EIATTR_MIN_STACK_SIZE
	.align		4
.L_9:
        /*003c*/ 	.byte	0x04, 0x12
        /*003e*/ 	.short	(.L_11 - .L_10)
	.align		4
.L_10:
        /*0040*/ 	.word	index@(elementwise_multiply_d)
        /*0044*/ 	.word	0x00000000
.L_11:


//--------------------- .nv.compat                --------------------------
	.section	.nv.compat,"",@"SHT_CUDA_COMPAT_INFO"
	.align	4
        /*0000*/ 	.byte	0x02, 0x09, 0x00, 0x00, 0x02, 0x02, 0x01, 0x00, 0x02, 0x05, 0x05, 0x00, 0x03, 0x07, 0x01, 0x01
        /*0010*/ 	.byte	0x02, 0x03, 0x00, 0x00, 0x02, 0x06, 0x01, 0x00, 0x04, 0x0b, 0x08, 0x00, 0x01, 0x00, 0x00, 0x00
        /*0020*/ 	.byte	0x00, 0x00, 0x00, 0x00


//--------------------- .nv.info.elementwise_multiply_f --------------------------
	.section	.nv.info.elementwise_multiply_f,"",@"SHT_CUDA_INFO"
	.sectionflags	@""
	.align	4


	//----- nvinfo : EIATTR_CUDA_API_VERSION
	.align		4
        /*0000*/ 	.byte	0x04, 0x37
        /*0002*/ 	.short	(.L_13 - .L_12)
.L_12:
        /*0004*/ 	.word	0x00000082


	//----- nvinfo : EIATTR_KPARAM_INFO
	.align		4
.L_13:
        /*0008*/ 	.byte	0x04, 0x17
        /*000a*/ 	.short	(.L_15 - .L_14)
.L_14:
        /*000c*/ 	.word	0x00000000
        /*0010*/ 	.short	0x0007
        /*0012*/ 	.short	0x0034
        /*0014*/ 	.byte	0x00, 0xf0, 0x11, 0x00


	//----- nvinfo : EIATTR_KPARAM_INFO
	.align		4
.L_15:
        /*0018*/ 	.byte	0x04, 0x17
        /*001a*/ 	.short	(.L_17 - .L_16)
.L_16:
        /*001c*/ 	.word	0x00000000
        /*0020*/ 	.short	0x0006
        /*0022*/ 	.short	0x0030
        /*0024*/ 	.byte	0x00, 0xf0, 0x11, 0x00


	//----- nvinfo : EIATTR_KPARAM_INFO
	.align		4
.L_17:
        /*0028*/ 	.byte	0x04, 0x17
        /*002a*/ 	.short	(.L_19 - .L_18)
.L_18:
        /*002c*/ 	.word	0x00000000
        /*0030*/ 	.short	0x0005
        /*0032*/ 	.short	0x0028
        /*0034*/ 	.byte	0x00, 0xf5, 0x21, 0x00


	//----- nvinfo : EIATTR_KPARAM_INFO
	.align		4
.L_19:
        /*0038*/ 	.byte	0x04, 0x17
        /*003a*/ 	.short	(.L_21 - .L_20)
.L_20:
        /*003c*/ 	.word	0x00000000
        /*0040*/ 	.short	0x0004
        /*0042*/ 	.short	0x0020
        /*0044*/ 	.byte	0x00, 0xf0, 0x11, 0x00


	//----- nvinfo : EIATTR_KPARAM_INFO
	.align		4
.L_21:
        /*0048*/ 	.byte	0x04, 0x17
        /*004a*/ 	.short	(.L_23 - .L_22)
.L_22:
        /*004c*/ 	.word	0x00000000
        /*0050*/ 	.short	0x0003
        /*0052*/ 	.short	0x0018
        /*0054*/ 	.byte	0x00, 0xf5, 0x21, 0x00


	//----- nvinfo : EIATTR_KPARAM_INFO
	.align		4
.L_23:
        /*0058*/ 	.byte	0x04, 0x17
        /*005a*/ 	.short	(.L_25 - .L_24)
.L_24:
        /*005c*/ 	.word	0x00000000
        /*0060*/ 	.short	0x0002
        /*0062*/ 	.short	0x0010
        /*0064*/ 	.byte	0x00, 0xf0, 0x11, 0x00


	//----- nvinfo : EIATTR_KPARAM_INFO
	.align		4
.L_25:
        /*0068*/ 	.byte	0x04, 0x17
        /*006a*/ 	.short	(.L_27 - .L_26)
.L_26:
        /*006c*/ 	.word	0x00000000
        /*0070*/ 	.short	0x0001
        /*0072*/ 	.short	0x0008
        /*0074*/ 	.byte	0x00, 0xf5, 0x21, 0x00


	//----- nvinfo : EIATTR_KPARAM_INFO
	.align		4
.L_27:
        /*0078*/ 	.byte	0x04, 0x17
        /*007a*/ 	.short	(.L_29 - .L_28)
.L_28:
        /*007c*/ 	.word	0x00000000
        /*0080*/ 	.short	0x0000
        /*0082*/ 	.short	0x0000
        /*0084*/ 	.byte	0x00, 0xf0, 0x11, 0x00


	//----- nvinfo : EIATTR_SPARSE_MMA_MASK
	.align		4
.L_29:
        /*0088*/ 	.byte	0x03, 0x50
        /*008a*/ 	.short	0x0000


	//----- nvinfo : EIATTR_MAXREG_COUNT
	.align		4
        /*008c*/ 	.byte	0x03, 0x1b
        /*008e*/ 	.short	0x00ff


	//----- nvinfo : EIATTR_MERCURY_ISA_VERSION
	.align		4
        /*0090*/ 	.byte	0x03, 0x5f
        /*0092*/ 	.short	0x0101


	//----- nvinfo : EIATTR_VRC_CTA_INIT_COUNT
	.align		4
        /*0094*/ 	.byte	0x02, 0x4a
	.zero		1
	.zero		1


	//----- nvinfo : EIATTR_EXIT_INSTR_OFFSETS
	.align		4
        /*0098*/ 	.byte	0x04, 0x1c
        /*009a*/ 	.short	(.L_31 - .L_30)


	//   ....[0]....
.L_30:
        /*009c*/ 	.word	0x00000070


	//   ....[1]....
        /*00a0*/ 	.word	0x000001b0


	//----- nvinfo : EIATTR_CBANK_PARAM_SIZE
	.align		4
.L_31:
        /*00a4*/ 	.byte	0x03, 0x19
        /*00a6*/ 	.short	0x0038


	//----- nvinfo : EIATTR_PARAM_CBANK
	.align		4
        /*00a8*/ 	.byte	0x04, 0x0a
        /*00aa*/ 	.short	(.L_33 - .L_32)
	.align		4
.L_32:
        /*00ac*/ 	.word	index@(.nv.constant0.elementwise_multiply_f)
        /*00b0*/ 	.short	0x0380
        /*00b2*/ 	.short	0x0038


	//----- nvinfo : EIATTR_SW_WAR
	.align		4
.L_33:
        /*00b4*/ 	.byte	0x04, 0x36
        /*00b6*/ 	.short	(.L_35 - .L_34)
.L_34:
        /*00b8*/ 	.word	0x00000008
.L_35:


//--------------------- .nv.info.elementwise_multiply_d --------------------------
	.section	.nv.info.elementwise_multiply_d,"",@"SHT_CUDA_INFO"
	.sectionflags	@""
	.align	4


	//----- nvinfo : EIATTR_CUDA_API_VERSION
	.align		4
        /*0000*/ 	.byte	0x04, 0x37
        /*0002*/ 	.short	(.L_37 - .L_36)
.L_36:
        /*0004*/ 	.word	0x00000082


	//----- nvinfo : EIATTR_KPARAM_INFO
	.align		4
.L_37:
        /*0008*/ 	.byte	0x04, 0x17
        /*000a*/ 	.short	(.L_39 - .L_38)
.L_38:
        /*000c*/ 	.word	0x00000000
        /*0010*/ 	.short	0x0007
        /*0012*/ 	.short	0x0034
        /*0014*/ 	.byte	0x00, 0xf0, 0x11, 0x00


	//----- nvinfo : EIATTR_KPARAM_INFO
	.align		4
.L_39:
        /*0018*/ 	.byte	0x04, 0x17
        /*001a*/ 	.short	(.L_41 - .L_40)
.L_40:
        /*001c*/ 	.word	0x00000000
        /*0020*/ 	.short	0x0006
        /*0022*/ 	.short	0x0030
        /*0024*/ 	.byte	0x00, 0xf0, 0x11, 0x00


	//----- nvinfo : EIATTR_KPARAM_INFO
	.align		4
.L_41:
        /*0028*/ 	.byte	0x04, 0x17
        /*002a*/ 	.short	(.L_43 - .L_42)
.L_42:
        /*002c*/ 	.word	0x00000000
        /*0030*/ 	.short	0x0005
        /*0032*/ 	.short	0x0028
        /*0034*/ 	.byte	0x00, 0xf5, 0x21, 0x00


	//----- nvinfo : EIATTR_KPARAM_INFO
	.align		4
.L_43:
        /*0038*/ 	.byte	0x04, 0x17
        /*003a*/ 	.short	(.L_45 - .L_44)
.L_44:
        /*003c*/ 	.word	0x00000000
        /*0040*/ 	.short	0x0004
        /*0042*/ 	.short	0x0020
        /*0044*/ 	.byte	0x00, 0xf0, 0x11, 0x00


	//----- nvinfo : EIATTR_KPARAM_INFO
	.align		4
.L_45:
        /*0048*/ 	.byte	0x04, 0x17
        /*004a*/ 	.short	(.L_47 - .L_46)
.L_46:
        /*004c*/ 	.word	0x00000000
        /*0050*/ 	.short	0x0003
        /*0052*/ 	.short	0x0018
        /*0054*/ 	.byte	0x00, 0xf5, 0x21, 0x00


	//----- nvinfo : EIATTR_KPARAM_INFO
	.align		4
.L_47:
        /*0058*/ 	.byte	0x04, 0x17
        /*005a*/ 	.short	(.L_49 - .L_48)
.L_48:
        /*005c*/ 	.word	0x00000000
        /*0060*/ 	.short	0x0002
        /*0062*/ 	.short	0x0010
        /*0064*/ 	.byte	0x00, 0xf0, 0x11, 0x00


	//----- nvinfo : EIATTR_KPARAM_INFO
	.align		4
.L_49:
        /*0068*/ 	.byte	0x04, 0x17
        /*006a*/ 	.short	(.L_51 - .L_50)
.L_50:
        /*006c*/ 	.word	0x00000000
        /*0070*/ 	.short	0x0001
        /*0072*/ 	.short	0x0008
        /*0074*/ 	.byte	0x00, 0xf5, 0x21, 0x00


	//----- nvinfo : EIATTR_KPARAM_INFO
	.align		4
.L_51:
        /*0078*/ 	.byte	0x04, 0x17
        /*007a*/ 	.short	(.L_53 - .L_52)
.L_52:
        /*007c*/ 	.word	0x00000000
        /*0080*/ 	.short	0x0000
        /*0082*/ 	.short	0x0000
        /*0084*/ 	.byte	0x00, 0xf0, 0x21, 0x00


	//----- nvinfo : EIATTR_SPARSE_MMA_MASK
	.align		4
.L_53:
        /*0088*/ 	.byte	0x03, 0x50
        /*008a*/ 	.short	0x0000


	//----- nvinfo : EIATTR_MAXREG_COUNT
	.align		4
        /*008c*/ 	.byte	0x03, 0x1b
        /*008e*/ 	.short	0x00ff


	//----- nvinfo : EIATTR_MERCURY_ISA_VERSION
	.align		4
        /*0090*/ 	.byte	0x03, 0x5f
        /*0092*/ 	.short	0x0101


	//----- nvinfo : EIATTR_VRC_CTA_INIT_COUNT
	.align		4
        /*0094*/ 	.byte	0x02, 0x4a
	.zero		1
	.zero		1


	//----- nvinfo : EIATTR_EXIT_INSTR_OFFSETS
	.align		4
        /*0098*/ 	.byte	0x04, 0x1c
        /*009a*/ 	.short	(.L_55 - .L_54)


	//   ....[0]....
.L_54:
        /*009c*/ 	.word	0x00000070


	//   ....[1]....
        /*00a0*/ 	.word	0x000001b0


	//----- nvinfo : EIATTR_CBANK_PARAM_SIZE
	.align		4
.L_55:
        /*00a4*/ 	.byte	0x03, 0x19
        /*00a6*/ 	.short	0x0038


	//----- nvinfo : EIATTR_PARAM_CBANK
	.align		4
        /*00a8*/ 	.byte	0x04, 0x0a
        /*00aa*/ 	.short	(.L_57 - .L_56)
	.align		4
.L_56:
        /*00ac*/ 	.word	index@(.nv.constant0.elementwise_multiply_d)
        /*00b0*/ 	.short	0x0380
        /*00b2*/ 	.short	0x0038


	//----- nvinfo : EIATTR_SW_WAR
	.align		4
.L_57:
        /*00b4*/ 	.byte	0x04, 0x36
        /*00b6*/ 	.short	(.L_59 - .L_58)
.L_58:
        /*00b8*/ 	.word	0x00000008
.L_59:


//--------------------- .nv.callgraph             --------------------------
	.section	.nv.callgraph,"",@"SHT_CUDA_CALLGRAPH"
	.align	4
	.sectionentsize	8
	.align		4
        /*0000*/ 	.word	0x00000000
	.align		4
        /*0004*/ 	.word	0xffffffff
	.align		4
        /*0008*/ 	.word	0x00000000
	.align		4
        /*000c*/ 	.word	0xfffffffe
	.align		4
        /*0010*/ 	.word	0x00000000
	.align		4
        /*0014*/ 	.word	0xfffffffd
	.align		4
        /*0018*/ 	.word	0x00000000
	.align		4
        /*001c*/ 	.word	0xfffffffc


//--------------------- .text.elementwise_multiply_f --------------------------
	.section	.text.elementwise_multiply_f,"ax",@progbits
	.align	128
        .global         elementwise_multiply_f
        .type           elementwise_multiply_f,@function
        .size           elementwise_multiply_f,(.L_x_2 - elementwise_multiply_f)
        .other          elementwise_multiply_f,@"STO_CUDA_ENTRY STV_DEFAULT"
elementwise_multiply_f:
.text.elementwise_multiply_f:
[----:B------:R-:W-:Y:S01]  /*0000*/  LDC R1, c[0x0][0x37c] ;  /* 0x0000df00ff017b82 */ /* 0x000fe20000000800 */
[----:B------:R-:W0:Y:S01]  /*0010*/  S2R R0, SR_CTAID.X ;  /* 0x0000000000007919 */ /* 0x000e220000002500 */
[----:B------:R-:W0:Y:S01]  /*0020*/  LDCU UR4, c[0x0][0x360] ;  /* 0x00006c00ff0477ac */ /* 0x000e220008000800 */
[----:B------:R-:W0:Y:S01]  /*0030*/  S2R R3, SR_TID.X ;  /* 0x0000000000037919 */ /* 0x000e220000002100 */
[----:B------:R-:W1:Y:S01]  /*0040*/  LDCU UR5, c[0x0][0x3b4] ;  /* 0x00007680ff0577ac */ /* 0x000e620008000800 */
[----:B0-----:R-:W-:-:S05]  /*0050*/  IMAD R0, R0, UR4, R3 ;  /* 0x0000000400007c24 */ /* 0x001fca000f8e0203 */
[----:B-1----:R-:W-:-:S13]  /*0060*/  ISETP.GE.AND P0, PT, R0, UR5, PT ;  /* 0x0000000500007c0c */ /* 0x002fda000bf06270 */
[----:B------:R-:W-:Y:S05]  /*0070*/  @P0 EXIT ;  /* 0x000000000000094d */ /* 0x000fea0003800000 */
[----:B------:R-:W0:Y:S01]  /*0080*/  LDC.64 R2, c[0x0][0x388] ;  /* 0x0000e200ff027b82 */ /* 0x000e220000000a00 */
[----:B------:R-:W1:Y:S01]  /*0090*/  LDCU UR6, c[0x0][0x390] ;  /* 0x00007200ff0677ac */ /* 0x000e620008000800 */
[----:B------:R-:W2:Y:S06]  /*00a0*/  LDCU UR7, c[0x0][0x3a0] ;  /* 0x00007400ff0777ac */ /* 0x000eac0008000800 */
[----:B------:R-:W3:Y:S01]  /*00b0*/  LDC.64 R4, c[0x0][0x398] ;  /* 0x0000e600ff047b82 */ /* 0x000ee20000000a00 */
[----:B------:R-:W4:Y:S01]  /*00c0*/  LDCU.64 UR4, c[0x0][0x358] ;  /* 0x00006b00ff0477ac */ /* 0x000f220008000a00 */
[----:B-1----:R-:W-:Y:S01]  /*00d0*/  IMAD R7, R0, UR6, RZ ;  /* 0x0000000600077c24 */ /* 0x002fe2000f8e02ff */
[----:B------:R-:W1:Y:S03]  /*00e0*/  LDCU UR6, c[0x0][0x3b0] ;  /* 0x00007600ff0677ac */ /* 0x000e660008000800 */
[----:B0-----:R-:W-:-:S04]  /*00f0*/  IMAD.WIDE R2, R7, 0x4, R2 ;  /* 0x0000000407027825 */ /* 0x001fc800078e0202 */
[C---:B--2---:R-:W-:Y:S01]  /*0100*/  IMAD R7, R0.reuse, UR7, RZ ;  /* 0x0000000700077c24 */ /* 0x044fe2000f8e02ff */
[----:B------:R-:W0:Y:S01]  /*0110*/  LDCU UR7, c[0x0][0x380] ;  /* 0x00007000ff0777ac */ /* 0x000e220008000800 */
[----:B----4-:R-:W0:Y:S02]  /*0120*/  LDG.E R2, desc[UR4][R2.64] ;  /* 0x0000000402027981 */ /* 0x010e24000c1e1900 */
[----:B---3--:R-:W-:Y:S02]  /*0130*/  IMAD.WIDE R4, R7, 0x4, R4 ;  /* 0x0000000407047825 */ /* 0x008fe400078e0204 */
[----:B------:R-:W2:Y:S04]  /*0140*/  LDC.64 R6, c[0x0][0x3a8] ;  /* 0x0000ea00ff067b82 */ /* 0x000ea80000000a00 */
[----:B------:R-:W3:Y:S01]  /*0150*/  LDG.E R5, desc[UR4][R4.64] ;  /* 0x0000000404057981 */ /* 0x000ee2000c1e1900 */
[----:B-1----:R-:W-:-:S04]  /*0160*/  IMAD R9, R0, UR6, RZ ;  /* 0x0000000600097c24 */ /* 0x002fc8000f8e02ff */
[----:B--2---:R-:W-:-:S04]  /*0170*/  IMAD.WIDE R6, R9, 0x4, R6 ;  /* 0x0000000409067825 */ /* 0x004fc800078e0206 */
[----:B0-----:R-:W-:-:S04]  /*0180*/  FMUL R0, R2, UR7 ;  /* 0x0000000702007c20 */ /* 0x001fc80008400000 */
[----:B---3--:R-:W-:-:S05]  /*0190*/  FMUL R9, R0, R5 ;  /* 0x0000000500097220 */ /* 0x008fca0000400000 */
[----:B------:R-:W-:Y:S01]  /*01a0*/  STG.E desc[UR4][R6.64], R9 ;  /* 0x0000000906007986 */ /* 0x000fe2000c101904 */
[----:B------:R-:W-:Y:S05]  /*01b0*/  EXIT ;  /* 0x000000000000794d */ /* 0x000fea0003800000 */
.L_x_0:
[----:B------:R-:W-:-:S00]  /*01c0*/  BRA `(.L_x_0) ;  /* 0xfffffffc00fc7947 */ /* 0x000fc0000383ffff */
[----:B------:R-:W-:-:S00]  /*01d0*/  NOP ;  /* 0x0000000000007918 */ /* 0x000fc00000000000 */
        /* <DEDUP_REMOVED lines=10> */
.L_x_2:


//--------------------- .text.elementwise_multiply_d --------------------------
	.section	.text.elementwise_multiply_d,"ax",@progbits
	.align	128
        .global         elementwise_multiply_d
        .type           elementwise_multiply_d,@function
        .size           elementwise_multiply_d,(.L_x_3 - elementwise_multiply_d)
        .other          elementwise_multiply_d,@"STO_CUDA_ENTRY STV_DEFAULT"
elementwise_multiply_d:
.text.elementwise_multiply_d:
        /* <DEDUP_REMOVED lines=12> */
[----:B------:R-:W4:Y:S07]  /*00c0*/  LDCU.64 UR4, c[0x0][0x358] ;  /* 0x00006b00ff0477ac */ /* 0x000f2e0008000a00 */
[----:B------:R-:W5:Y:S01]  /*00d0*/  LDC.64 R8, c[0x0][0x3a8] ;  /* 0x0000ea00ff087b82 */ /* 0x000f620000000a00 */
[----:B-1----:R-:W-:Y:S01]  /*00e0*/  IMAD R5, R0, UR6, RZ ;  /* 0x0000000600057c24 */ /* 0x002fe2000f8e02ff */
[----:B------:R-:W1:Y:S03]  /*00f0*/  LDCU UR6, c[0x0][0x3b0] ;  /* 0x00007600ff0677ac */ /* 0x000e660008000800 */
[----:B0-----:R-:W-:-:S04]  /*0100*/  IMAD.WIDE R2, R5, 0x8, R2 ;  /* 0x0000000805027825 */ /* 0x001fc800078e0202 */
[C---:B--2---:R-:W-:Y:S02]  /*0110*/  IMAD R5, R0.reuse, UR7, RZ ;  /* 0x0000000700057c24 */ /* 0x044fe4000f8e02ff */
[----:B----4-:R-:W2:Y:S02]  /*0120*/  LDG.E.64 R2, desc[UR4][R2.64] ;  /* 0x0000000402027981 */ /* 0x010ea4000c1e1b00 */
[----:B---3--:R-:W-:Y:S02]  /*0130*/  IMAD.WIDE R6, R5, 0x8, R6 ;  /* 0x0000000805067825 */ /* 0x008fe400078e0206 */
[----:B------:R-:W2:Y:S04]  /*0140*/  LDC.64 R4, c[0x0][0x380] ;  /* 0x0000e000ff047b82 */ /* 0x000ea80000000a00 */
[----:B------:R-:W3:Y:S01]  /*0150*/  LDG.E.64 R6, desc[UR4][R6.64] ;  /* 0x0000000406067981 */ /* 0x000ee2000c1e1b00 */
[----:B-1----:R-:W-:-:S04]  /*0160*/  IMAD R11, R0, UR6, RZ ;  /* 0x00000006000b7c24 */ /* 0x002fc8000f8e02ff */
[----:B-----5:R-:W-:Y:S01]  /*0170*/  IMAD.WIDE R8, R11, 0x8, R8 ;  /* 0x000000080b087825 */ /* 0x020fe200078e0208 */
[----:B--2---:R-:W-:-:S08]  /*0180*/  DMUL R4, R2, R4 ;  /* 0x0000000402047228 */ /* 0x004fd00000000000 */
[----:B---3--:R-:W-:-:S07]  /*0190*/  DMUL R4, R4, R6 ;  /* 0x0000000604047228 */ /* 0x008fce0000000000 */
[----:B------:R-:W-:Y:S01]  /*01a0*/  STG.E.64 desc[UR4][R8.64], R4 ;  /* 0x0000000408007986 */ /* 0x000fe2000c101b04 */
[----:B------:R-:W-:Y:S05]  /*01b0*/  EXIT ;  /* 0x000000000000794d */ /* 0x000fea0003800000 */
.L_x_1:
        /* <DEDUP_REMOVED lines=12> */
.L_x_3:


//--------------------- .nv.shared.reserved.0     --------------------------
	.section	.nv.shared.reserved.0,"aw",@nobits
	.weak		__nv_reservedSMEM_offset_0_alias
	.size		__nv_reservedSMEM_offset_0_alias, 0, 64
	.other		__nv_reservedSMEM_offset_0_alias,@"STO_CUDA_RESERVED_SHARED STV_DEFAULT"
__nv_reservedSMEM_offset_0_alias:
	.zero		0
	.zero		64


//--------------------- .nv.constant0.elementwise_multiply_f --------------------------
	.section	.nv.constant0.elementwise_multiply_f,"a",@progbits
	.sectionflags	@""
	.align	4
.nv.constant0.elementwise_multiply_f:
	.zero		952


//--------------------- .nv.constant0.elementwise_multiply_d --------------------------
	.section	.nv.constant0.elementwise_multiply_d,"a",@progbits
	.sectionflags	@""
	.align	4
.nv.constant0.elementwise_multiply_d:
	.zero		952


//--------------------- SYMBOLS --------------------------

	.type		.nv.reservedSmem.offset0,@object
	.size		.nv.reservedSmem.offset0,0x4
